//
// Generated by NVIDIA NVVM Compiler
//
// Compiler Build ID: CL-36424714
// Cuda compilation tools, release 13.0, V13.0.88
// Based on NVVM 20.0.0
//

.version 9.0
.target sm_100
.address_size 64

	// .globl	_Z9addKernelPKfPf
// _ZZ9addKernelPKfPfE12cache_result has been demoted

.visible .entry _Z9addKernelPKfPf(
	.param .u64 .ptr .align 1 _Z9addKernelPKfPf_param_0,
	.param .u64 .ptr .align 1 _Z9addKernelPKfPf_param_1
)
{
	.reg .pred 	%p<7>;
	.reg .b32 	%r<18>;
	.reg .b32 	%f<13>;
	.reg .b64 	%rd<9>;
	// demoted variable
	.shared .align 4 .b8 _ZZ9addKernelPKfPfE12cache_result[1024];
	ld.param.u64 	%rd2, [_Z9addKernelPKfPf_param_0];
	ld.param.u64 	%rd3, [_Z9addKernelPKfPf_param_1];
	mov.u32 	%r1, %tid.x;
	mov.u32 	%r17, %ntid.x;
	mov.u32 	%r3, %ctaid.x;
	mad.lo.s32 	%r16, %r17, %r3, %r1;
	setp.gt.s32 	%p1, %r16, 55295;
	mov.f32 	%f12, 0f00000000;
	@%p1 bra 	$L__BB0_3;
	mov.u32 	%r11, %nctaid.x;
	mul.lo.s32 	%r5, %r17, %r11;
	cvta.to.global.u64 	%rd1, %rd2;
	mov.f32 	%f12, 0f00000000;
$L__BB0_2:
	mul.wide.s32 	%rd4, %r16, 4;
	add.s64 	%rd5, %rd1, %rd4;
	ld.global.f32 	%f6, [%rd5];
	fma.rn.f32 	%f12, %f6, %f6, %f12;
	add.s32 	%r16, %r16, %r5;
	setp.lt.s32 	%p2, %r16, 55296;
	@%p2 bra 	$L__BB0_2;
$L__BB0_3:
	shl.b32 	%r12, %r1, 2;
	mov.u32 	%r13, _ZZ9addKernelPKfPfE12cache_result;
	add.s32 	%r8, %r13, %r12;
	st.shared.f32 	[%r8], %f12;
	setp.lt.u32 	%p3, %r17, 2;
	@%p3 bra 	$L__BB0_7;
$L__BB0_4:
	shr.u32 	%r10, %r17, 1;
	setp.ge.u32 	%p4, %r1, %r10;
	@%p4 bra 	$L__BB0_6;
	shl.b32 	%r14, %r10, 2;
	add.s32 	%r15, %r8, %r14;
	ld.shared.f32 	%f7, [%r15];
	ld.shared.f32 	%f8, [%r8];
	add.f32 	%f9, %f7, %f8;
	st.shared.f32 	[%r8], %f9;
$L__BB0_6:
	bar.sync 	0;
	setp.gt.u32 	%p5, %r17, 3;
	mov.u32 	%r17, %r10;
	@%p5 bra 	$L__BB0_4;
$L__BB0_7:
	bar.sync 	0;
	setp.ne.s32 	%p6, %r1, 0;
	@%p6 bra 	$L__BB0_9;
	ld.shared.f32 	%f10, [_ZZ9addKernelPKfPfE12cache_result];
	cvta.to.global.u64 	%rd6, %rd3;
	mul.wide.u32 	%rd7, %r3, 4;
	add.s64 	%rd8, %rd6, %rd7;
	st.global.f32 	[%rd8], %f10;
$L__BB0_9:
	ret;

}


// ===== COMPILED SASS (sm_100) =====

	.target	sm_100

	.elftype	@"ET_EXEC"


//--------------------- .note.nv.tkinfo           --------------------------
	.section	.note.nv.tkinfo,"",@"SHT_NOTE"
	.sectionflags	@"SHF_NOTE_NV_TKINFO"
	.tkinfo
        /*0018*/ 	.word	0x00000002
        /*0030*/ 	.string	""
        /*0030*/ 	.string	"ptxas"
        /*0030*/ 	.string	"Cuda compilation tools, release 13.0, V13.0.88"
        /*0030*/ 	.string	"Build cuda_13.0.r13.0/compiler.36424714_0"
        /*0030*/ 	.string	"-arch sm_100 -m 64 "



//--------------------- .note.nv.cuinfo           --------------------------
	.section	.note.nv.cuinfo,"",@"SHT_NOTE"
	.sectionflags	@"SHF_NOTE_NV_CUINFO"
        /*0018*/ 	.short	0x0002
        /*001a*/ 	.short	0x0064
        /*001c*/ 	.short	0x0082
	.zero		2


//--------------------- .nv.info                  --------------------------
	.section	.nv.info,"",@"SHT_CUDA_INFO"
	.align	4


	//----- nvinfo : EIATTR_REGCOUNT
	.align		4
        /*0000*/ 	.byte	0x04, 0x2f
        /*0002*/ 	.short	(.L_1 - .L_0)
	.align		4
.L_0:
        /*0004*/ 	.word	index@(_Z9addKernelPKfPf)
        /*0008*/ 	.word	0x0000000e


	//----- nvinfo : EIATTR_FRAME_SIZE
	.align		4
.L_1:
        /*000c*/ 	.byte	0x04, 0x11
        /*000e*/ 	.short	(.L_3 - .L_2)
	.align		4
.L_2:
        /*0010*/ 	.word	index@(_Z9addKernelPKfPf)
        /*0014*/ 	.word	0x00000000


	//----- nvinfo : EIATTR_MIN_STACK_SIZE
	.align		4
.L_3:
        /*0018*/ 	.byte	0x04, 0x12
        /*001a*/ 	.short	(.L_5 - .L_4)
	.align		4
.L_4:
        /*001c*/ 	.word	index@(_Z9addKernelPKfPf)
        /*0020*/ 	.word	0x00000000
.L_5:


//--------------------- .nv.compat                --------------------------
	.section	.nv.compat,"",@"SHT_CUDA_COMPAT_INFO"
	.align	4
        /*0000*/ 	.byte	0x02, 0x09, 0x00, 0x00, 0x02, 0x02, 0x01, 0x00, 0x02, 0x05, 0x05, 0x00, 0x03, 0x07, 0x01, 0x01
        /*0010*/ 	.byte	0x02, 0x03, 0x00, 0x00, 0x02, 0x06, 0x01, 0x00, 0x04, 0x0b, 0x08, 0x00, 0x09, 0x00, 0x00, 0x00
        /*0020*/ 	.byte	0x00, 0x00, 0x00, 0x00


//--------------------- .nv.info._Z9addKernelPKfPf --------------------------
	.section	.nv.info._Z9addKernelPKfPf,"",@"SHT_CUDA_INFO"
	.sectionflags	@""
	.align	4


	//----- nvinfo : EIATTR_CUDA_API_VERSION
	.align		4
        /*0000*/ 	.byte	0x04, 0x37
        /*0002*/ 	.short	(.L_7 - .L_6)
.L_6:
        /*0004*/ 	.word	0x00000082


	//----- nvinfo : EIATTR_KPARAM_INFO
	.align		4
.L_7:
        /*0008*/ 	.byte	0x04, 0x17
        /*000a*/ 	.short	(.L_9 - .L_8)
.L_8:
        /*000c*/ 	.word	0x00000000
        /*0010*/ 	.short	0x0001
        /*0012*/ 	.short	0x0008
        /*0014*/ 	.byte	0x00, 0xf5, 0x21, 0x00


	//----- nvinfo : EIATTR_KPARAM_INFO
	.align		4
.L_9:
        /*0018*/ 	.byte	0x04, 0x17
        /*001a*/ 	.short	(.L_11 - .L_10)
.L_10:
        /*001c*/ 	.word	0x00000000
        /*0020*/ 	.short	0x0000
        /*0022*/ 	.short	0x0000
        /*0024*/ 	.byte	0x00, 0xf5, 0x21, 0x00


	//----- nvinfo : EIATTR_SPARSE_MMA_MASK
	.align		4
.L_11:
        /*0028*/ 	.byte	0x03, 0x50
        /*002a*/ 	.short	0x0000


	//----- nvinfo : EIATTR_MAXREG_COUNT
	.align		4
        /*002c*/ 	.byte	0x03, 0x1b
        /*002e*/ 	.short	0x00ff


	//----- nvinfo : EIATTR_NUM_BARRIERS
	.align		4
        /*0030*/ 	.byte	0x02, 0x4c
        /*0032*/ 	.byte	0x01
	.zero		1


	//----- nvinfo : EIATTR_MERCURY_ISA_VERSION
	.align		4
        /*0034*/ 	.byte	0x03, 0x5f
        /*0036*/ 	.short	0x0101


	//----- nvinfo : EIATTR_VRC_CTA_INIT_COUNT
	.align		4
        /*0038*/ 	.byte	0x02, 0x4a
	.zero		1
	.zero		1


	//----- nvinfo : EIATTR_EXIT_INSTR_OFFSETS
	.align		4
        /*003c*/ 	.byte	0x04, 0x1c
        /*003e*/ 	.short	(.L_13 - .L_12)


	//   ....[0]....
.L_12:
        /*0040*/ 	.word	0x000002a0


	//   ....[1]....
        /*0044*/ 	.word	0x00000320


	//----- nvinfo : EIATTR_CRS_STACK_SIZE
	.align		4
.L_13:
        /*0048*/ 	.byte	0x04, 0x1e
        /*004a*/ 	.short	(.L_15 - .L_14)
.L_14:
        /*004c*/ 	.word	0x00000000


	//----- nvinfo : EIATTR_CBANK_PARAM_SIZE
	.align		4
.L_15:
        /*0050*/ 	.byte	0x03, 0x19
        /*0052*/ 	.short	0x0010


	//----- nvinfo : EIATTR_PARAM_CBANK
	.align		4
        /*0054*/ 	.byte	0x04, 0x0a
        /*0056*/ 	.short	(.L_17 - .L_16)
	.align		4
.L_16:
        /*0058*/ 	.word	index@(.nv.constant0._Z9addKernelPKfPf)
        /*005c*/ 	.short	0x0380
        /*005e*/ 	.short	0x0010


	//----- nvinfo : EIATTR_SW_WAR
	.align		4
.L_17:
        /*0060*/ 	.byte	0x04, 0x36
        /*0062*/ 	.short	(.L_19 - .L_18)
.L_18:
        /*0064*/ 	.word	0x00000008
.L_19:


//--------------------- .nv.callgraph             --------------------------
	.section	.nv.callgraph,"",@"SHT_CUDA_CALLGRAPH"
	.align	4
	.sectionentsize	8
	.align		4
        /*0000*/ 	.word	0x00000000
	.align		4
        /*0004*/ 	.word	0xffffffff
	.align		4
        /*0008*/ 	.word	0x00000000
	.align		4
        /*000c*/ 	.word	0xfffffffe
	.align		4
        /*0010*/ 	.word	0x00000000
	.align		4
        /*0014*/ 	.word	0xfffffffd
	.align		4
        /*0018*/ 	.word	0x00000000
	.align		4
        /*001c*/ 	.word	0xfffffffc


//--------------------- .text._Z9addKernelPKfPf   --------------------------
	.section	.text._Z9addKernelPKfPf,"ax",@progbits
	.align	128
        .global         _Z9addKernelPKfPf
        .type           _Z9addKernelPKfPf,@function
        .size           _Z9addKernelPKfPf,(.L_x_6 - _Z9addKernelPKfPf)
        .other          _Z9addKernelPKfPf,@"STO_CUDA_ENTRY STV_DEFAULT"
_Z9addKernelPKfPf:
.text._Z9addKernelPKfPf:
[----:B------:R-:W-:Y:S01]  /*0000*/  LDC R1, c[0x0][0x37c] ;  /* 0x0000df00ff017b82 */ /* 0x000fe20000000800 */
[----:B------:R-:W0:Y:S01]  /*0010*/  S2R R8, SR_TID.X ;  /* 0x0000000000087919 */ /* 0x000e220000002100 */
[----:B------:R-:W1:Y:S01]  /*0020*/  LDCU UR4, c[0x0][0x360] ;  /* 0x00006c00ff0477ac */ /* 0x000e620008000800 */
[----:B------:R-:W-:Y:S01]  /*0030*/  BSSY.RECONVERGENT B0, `(.L_x_0) ;  /* 0x0000012000007945 */ /* 0x000fe20003800200 */
[----:B------:R-:W-:Y:S01]  /*0040*/  IMAD.MOV.U32 R7, RZ, RZ, RZ ;  /* 0x000000ffff077224 */ /* 0x000fe200078e00ff */
[----:B------:R-:W0:Y:S01]  /*0050*/  S2R R9, SR_CTAID.X ;  /* 0x0000000000097919 */ /* 0x000e220000002500 */
[----:B------:R-:W2:Y:S01]  /*0060*/  LDCU.64 UR6, c[0x0][0x358] ;  /* 0x00006b00ff0677ac */ /* 0x000ea20008000a00 */
[----:B-1----:R-:W-:Y:S02]  /*0070*/  IMAD.U32 R6, RZ, RZ, UR4 ;  /* 0x00000004ff067e24 */ /* 0x002fe4000f8e00ff */
[----:B0-----:R-:W-:-:S05]  /*0080*/  IMAD R0, R9, UR4, R8 ;  /* 0x0000000409007c24 */ /* 0x001fca000f8e0208 */
[----:B------:R-:W-:-:S13]  /*0090*/  ISETP.GT.AND P0, PT, R0, 0xd7ff, PT ;  /* 0x0000d7ff0000780c */ /* 0x000fda0003f04270 */
[----:B--2---:R-:W-:Y:S05]  /*00a0*/  @P0 BRA `(.L_x_1) ;  /* 0x0000000000280947 */ /* 0x004fea0003800000 */
[----:B------:R-:W0:Y:S01]  /*00b0*/  LDC.64 R4, c[0x0][0x380] ;  /* 0x0000e000ff047b82 */ /* 0x000e220000000a00 */
[----:B------:R-:W1:Y:S01]  /*00c0*/  LDCU UR4, c[0x0][0x370] ;  /* 0x00006e00ff0477ac */ /* 0x000e620008000800 */
[----:B------:R-:W-:Y:S02]  /*00d0*/  HFMA2 R7, -RZ, RZ, 0, 0 ;  /* 0x00000000ff077431 */ /* 0x000fe400000001ff */
[----:B-1----:R-:W-:-:S07]  /*00e0*/  IMAD R11, R6, UR4, RZ ;  /* 0x00000004060b7c24 */ /* 0x002fce000f8e02ff */
.L_x_2:
[----:B0-----:R-:W-:-:S06]  /*00f0*/  IMAD.WIDE R2, R0, 0x4, R4 ;  /* 0x0000000400027825 */ /* 0x001fcc00078e0204 */
[----:B------:R-:W2:Y:S01]  /*0100*/  LDG.E R2, desc[UR6][R2.64] ;  /* 0x0000000602027981 */ /* 0x000ea2000c1e1900 */
[----:B------:R-:W-:-:S05]  /*0110*/  IMAD.IADD R0, R11, 0x1, R0 ;  /* 0x000000010b007824 */ /* 0x000fca00078e0200 */
[----:B------:R-:W-:Y:S01]  /*0120*/  ISETP.GE.AND P0, PT, R0, 0xd800, PT ;  /* 0x0000d8000000780c */ /* 0x000fe20003f06270 */
[----:B--2---:R-:W-:-:S12]  /*0130*/  FFMA R7, R2, R2, R7 ;  /* 0x0000000202077223 */ /* 0x004fd80000000007 */
[----:B------:R-:W-:Y:S05]  /*0140*/  @!P0 BRA `(.L_x_2) ;  /* 0xfffffffc00e88947 */ /* 0x000fea000383ffff */
.L_x_1:
[----:B------:R-:W-:Y:S05]  /*0150*/  BSYNC.RECONVERGENT B0 ;  /* 0x0000000000007941 */ /* 0x000fea0003800200 */
.L_x_0:
[----:B------:R-:W0:Y:S01]  /*0160*/  S2UR UR5, SR_CgaCtaId ;  /* 0x00000000000579c3 */ /* 0x000e220000008800 */
[----:B------:R-:W-:Y:S01]  /*0170*/  UMOV UR4, 0x400 ;  /* 0x0000040000047882 */ /* 0x000fe20000000000 */
[----:B------:R-:W-:Y:S02]  /*0180*/  ISETP.GE.U32.AND P1, PT, R6, 0x2, PT ;  /* 0x000000020600780c */ /* 0x000fe40003f26070 */
[----:B------:R-:W-:Y:S01]  /*0190*/  ISETP.NE.AND P0, PT, R8, RZ, PT ;  /* 0x000000ff0800720c */ /* 0x000fe20003f05270 */
[----:B0-----:R-:W-:-:S06]  /*01a0*/  ULEA UR4, UR5, UR4, 0x18 ;  /* 0x0000000405047291 */ /* 0x001fcc000f8ec0ff */
[----:B------:R-:W-:-:S05]  /*01b0*/  LEA R0, R8, UR4, 0x2 ;  /* 0x0000000408007c11 */ /* 0x000fca000f8e10ff */
[----:B------:R0:W-:Y:S01]  /*01c0*/  STS [R0], R7 ;  /* 0x0000000700007388 */ /* 0x0001e20000000800 */
[----:B------:R-:W-:Y:S05]  /*01d0*/  @!P1 BRA `(.L_x_3) ;  /* 0x00000000002c9947 */ /* 0x000fea0003800000 */
.L_x_4:
[----:B------:R-:W-:-:S04]  /*01e0*/  SHF.R.U32.HI R5, RZ, 0x1, R6 ;  /* 0x00000001ff057819 */ /* 0x000fc80000011606 */
[----:B------:R-:W-:-:S13]  /*01f0*/  ISETP.GE.U32.AND P1, PT, R8, R5, PT ;  /* 0x000000050800720c */ /* 0x000fda0003f26070 */
[----:B------:R-:W-:Y:S01]  /*0200*/  @!P1 LEA R2, R5, R0, 0x2 ;  /* 0x0000000005029211 */ /* 0x000fe200078e10ff */
[----:B------:R-:W-:Y:S05]  /*0210*/  @!P1 LDS R3, [R0] ;  /* 0x0000000000039984 */ /* 0x000fea0000000800 */
[----:B------:R-:W1:Y:S02]  /*0220*/  @!P1 LDS R2, [R2] ;  /* 0x0000000002029984 */ /* 0x000e640000000800 */
[----:B-1----:R-:W-:-:S05]  /*0230*/  @!P1 FADD R3, R2, R3 ;  /* 0x0000000302039221 */ /* 0x002fca0000000000 */
[----:B------:R1:W-:Y:S01]  /*0240*/  @!P1 STS [R0], R3 ;  /* 0x0000000300009388 */ /* 0x0003e20000000800 */
[----:B------:R-:W-:Y:S01]  /*0250*/  BAR.SYNC.DEFER_BLOCKING 0x0 ;  /* 0x0000000000007b1d */ /* 0x000fe20000010000 */
[----:B------:R-:W-:Y:S01]  /*0260*/  ISETP.GT.U32.AND P1, PT, R6, 0x3, PT ;  /* 0x000000030600780c */ /* 0x000fe20003f24070 */
[----:B------:R-:W-:-:S12]  /*0270*/  IMAD.MOV.U32 R6, RZ, RZ, R5 ;  /* 0x000000ffff067224 */ /* 0x000fd800078e0005 */
[----:B-1----:R-:W-:Y:S05]  /*0280*/  @P1 BRA `(.L_x_4) ;  /* 0xfffffffc00d41947 */ /* 0x002fea000383ffff */
.L_x_3:
[----:B------:R-:W-:Y:S06]  /*0290*/  BAR.SYNC.DEFER_BLOCKING 0x0 ;  /* 0x0000000000007b1d */ /* 0x000fec0000010000 */
[----:B------:R-:W-:Y:S05]  /*02a0*/  @P0 EXIT ;  /* 0x000000000000094d */ /* 0x000fea0003800000 */
[----:B------:R-:W1:Y:S01]  /*02b0*/  S2UR UR5, SR_CgaCtaId ;  /* 0x00000000000579c3 */ /* 0x000e620000008800 */
[----:B------:R-:W-:-:S07]  /*02c0*/  UMOV UR4, 0x400 ;  /* 0x0000040000047882 */ /* 0x000fce0000000000 */
[----:B------:R-:W2:Y:S01]  /*02d0*/  LDC.64 R2, c[0x0][0x388] ;  /* 0x0000e200ff027b82 */ /* 0x000ea20000000a00 */
[----:B-1----:R-:W-:Y:S01]  /*02e0*/  ULEA UR4, UR5, UR4, 0x18 ;  /* 0x0000000405047291 */ /* 0x002fe2000f8ec0ff */
[----:B--2---:R-:W-:-:S08]  /*02f0*/  IMAD.WIDE.U32 R2, R9, 0x4, R2 ;  /* 0x0000000409027825 */ /* 0x004fd000078e0002 */
[----:B------:R-:W1:Y:S04]  /*0300*/  LDS R5, [UR4] ;  /* 0x00000004ff057984 */ /* 0x000e680008000800 */
[----:B-1----:R-:W-:Y:S01]  /*0310*/  STG.E desc[UR6][R2.64], R5 ;  /* 0x0000000502007986 */ /* 0x002fe2000c101906 */
[----:B------:R-:W-:Y:S05]  /*0320*/  EXIT ;  /* 0x000000000000794d */ /* 0x000fea0003800000 */
.L_x_5:
[----:B------:R-:W-:-:S00]  /*0330*/  BRA `(.L_x_5) ;  /* 0xfffffffc00fc7947 */ /* 0x000fc0000383ffff */
[----:B------:R-:W-:-:S00]  /*0340*/  NOP ;  /* 0x0000000000007918 */ /* 0x000fc00000000000 */
        /* <DEDUP_REMOVED lines=11> */
.L_x_6:


//--------------------- .nv.shared._Z9addKernelPKfPf --------------------------
	.section	.nv.shared._Z9addKernelPKfPf,"aw",@nobits
	.sectionflags	@""
	.align	4
.nv.shared._Z9addKernelPKfPf:
	.zero		2048


//--------------------- .nv.shared.reserved.0     --------------------------
	.section	.nv.shared.reserved.0,"aw",@nobits
	.weak		__nv_reservedSMEM_offset_0_alias
	.size		__nv_reservedSMEM_offset_0_alias, 0, 64
	.other		__nv_reservedSMEM_offset_0_alias,@"STO_CUDA_RESERVED_SHARED STV_DEFAULT"
__nv_reservedSMEM_offset_0_alias:
	.zero		0
	.zero		64


//--------------------- .nv.constant0._Z9addKernelPKfPf --------------------------
	.section	.nv.constant0._Z9addKernelPKfPf,"a",@progbits
	.sectionflags	@""
	.align	4
.nv.constant0._Z9addKernelPKfPf:
	.zero		912


//--------------------- SYMBOLS --------------------------

	.type		.nv.reservedSmem.offset0,@object
	.size		.nv.reservedSmem.offset0,0x4
	.type		.nv.reservedSmem.cap,@object
	.size		.nv.reservedSmem.cap,0x4
